//
// Generated by NVIDIA NVVM Compiler
//
// Compiler Build ID: CL-36424714
// Cuda compilation tools, release 13.0, V13.0.88
// Based on NVVM 20.0.0
//

.version 9.0
.target sm_100
.address_size 64

	// .globl	_Z13cudaMatrixAddPfS_S_ii

.visible .entry _Z13cudaMatrixAddPfS_S_ii(
	.param .u64 .ptr .align 1 _Z13cudaMatrixAddPfS_S_ii_param_0,
	.param .u64 .ptr .align 1 _Z13cudaMatrixAddPfS_S_ii_param_1,
	.param .u64 .ptr .align 1 _Z13cudaMatrixAddPfS_S_ii_param_2,
	.param .u32 _Z13cudaMatrixAddPfS_S_ii_param_3,
	.param .u32 _Z13cudaMatrixAddPfS_S_ii_param_4
)
{
	.reg .pred 	%p<4>;
	.reg .b32 	%r<12>;
	.reg .b32 	%f<4>;
	.reg .b64 	%rd<11>;

	ld.param.u64 	%rd1, [_Z13cudaMatrixAddPfS_S_ii_param_0];
	ld.param.u64 	%rd2, [_Z13cudaMatrixAddPfS_S_ii_param_1];
	ld.param.u64 	%rd3, [_Z13cudaMatrixAddPfS_S_ii_param_2];
	ld.param.u32 	%r4, [_Z13cudaMatrixAddPfS_S_ii_param_3];
	ld.param.u32 	%r3, [_Z13cudaMatrixAddPfS_S_ii_param_4];
	mov.u32 	%r5, %ctaid.y;
	mov.u32 	%r6, %ntid.y;
	mov.u32 	%r7, %tid.y;
	mad.lo.s32 	%r1, %r5, %r6, %r7;
	mov.u32 	%r8, %ctaid.x;
	mov.u32 	%r9, %ntid.x;
	mov.u32 	%r10, %tid.x;
	mad.lo.s32 	%r2, %r8, %r9, %r10;
	setp.ge.s32 	%p1, %r1, %r4;
	setp.ge.s32 	%p2, %r2, %r3;
	or.pred  	%p3, %p1, %p2;
	@%p3 bra 	$L__BB0_2;
	cvta.to.global.u64 	%rd4, %rd1;
	cvta.to.global.u64 	%rd5, %rd2;
	cvta.to.global.u64 	%rd6, %rd3;
	mad.lo.s32 	%r11, %r3, %r1, %r2;
	mul.wide.s32 	%rd7, %r11, 4;
	add.s64 	%rd8, %rd4, %rd7;
	ld.global.f32 	%f1, [%rd8];
	add.s64 	%rd9, %rd5, %rd7;
	ld.global.f32 	%f2, [%rd9];
	add.f32 	%f3, %f1, %f2;
	add.s64 	%rd10, %rd6, %rd7;
	st.global.f32 	[%rd10], %f3;
$L__BB0_2:
	ret;

}


// ===== COMPILED SASS (sm_100) =====

	.target	sm_100

	.elftype	@"ET_EXEC"


//--------------------- .note.nv.tkinfo           --------------------------
	.section	.note.nv.tkinfo,"",@"SHT_NOTE"
	.sectionflags	@"SHF_NOTE_NV_TKINFO"
	.tkinfo
        /*0018*/ 	.word	0x00000002
        /*0030*/ 	.string	""
        /*0030*/ 	.string	"ptxas"
        /*0030*/ 	.string	"Cuda compilation tools, release 13.0, V13.0.88"
        /*0030*/ 	.string	"Build cuda_13.0.r13.0/compiler.36424714_0"
        /*0030*/ 	.string	"-arch sm_100 -m 64 "



//--------------------- .note.nv.cuinfo           --------------------------
	.section	.note.nv.cuinfo,"",@"SHT_NOTE"
	.sectionflags	@"SHF_NOTE_NV_CUINFO"
        /*0018*/ 	.short	0x0002
        /*001a*/ 	.short	0x0064
        /*001c*/ 	.short	0x0082
	.zero		2


//--------------------- .nv.info                  --------------------------
	.section	.nv.info,"",@"SHT_CUDA_INFO"
	.align	4


	//----- nvinfo : EIATTR_REGCOUNT
	.align		4
        /*0000*/ 	.byte	0x04, 0x2f
        /*0002*/ 	.short	(.L_1 - .L_0)
	.align		4
.L_0:
        /*0004*/ 	.word	index@(_Z13cudaMatrixAddPfS_S_ii)
        /*0008*/ 	.word	0x0000000c


	//----- nvinfo : EIATTR_FRAME_SIZE
	.align		4
.L_1:
        /*000c*/ 	.byte	0x04, 0x11
        /*000e*/ 	.short	(.L_3 - .L_2)
	.align		4
.L_2:
        /*0010*/ 	.word	index@(_Z13cudaMatrixAddPfS_S_ii)
        /*0014*/ 	.word	0x00000000


	//----- nvinfo : EIATTR_MIN_STACK_SIZE
	.align		4
.L_3:
        /*0018*/ 	.byte	0x04, 0x12
        /*001a*/ 	.short	(.L_5 - .L_4)
	.align		4
.L_4:
        /*001c*/ 	.word	index@(_Z13cudaMatrixAddPfS_S_ii)
        /*0020*/ 	.word	0x00000000
.L_5:


//--------------------- .nv.compat                --------------------------
	.section	.nv.compat,"",@"SHT_CUDA_COMPAT_INFO"
	.align	4
        /*0000*/ 	.byte	0x02, 0x09, 0x00, 0x00, 0x02, 0x02, 0x01, 0x00, 0x02, 0x05, 0x05, 0x00, 0x03, 0x07, 0x01, 0x01
        /*0010*/ 	.byte	0x02, 0x03, 0x00, 0x00, 0x02, 0x06, 0x01, 0x00, 0x04, 0x0b, 0x08, 0x00, 0x09, 0x00, 0x00, 0x00
        /*0020*/ 	.byte	0x00, 0x00, 0x00, 0x00


//--------------------- .nv.info._Z13cudaMatrixAddPfS_S_ii --------------------------
	.section	.nv.info._Z13cudaMatrixAddPfS_S_ii,"",@"SHT_CUDA_INFO"
	.sectionflags	@""
	.align	4


	//----- nvinfo : EIATTR_CUDA_API_VERSION
	.align		4
        /*0000*/ 	.byte	0x04, 0x37
        /*0002*/ 	.short	(.L_7 - .L_6)
.L_6:
        /*0004*/ 	.word	0x00000082


	//----- nvinfo : EIATTR_KPARAM_INFO
	.align		4
.L_7:
        /*0008*/ 	.byte	0x04, 0x17
        /*000a*/ 	.short	(.L_9 - .L_8)
.L_8:
        /*000c*/ 	.word	0x00000000
        /*0010*/ 	.short	0x0004
        /*0012*/ 	.short	0x001c
        /*0014*/ 	.byte	0x00, 0xf0, 0x11, 0x00


	//----- nvinfo : EIATTR_KPARAM_INFO
	.align		4
.L_9:
        /*0018*/ 	.byte	0x04, 0x17
        /*001a*/ 	.short	(.L_11 - .L_10)
.L_10:
        /*001c*/ 	.word	0x00000000
        /*0020*/ 	.short	0x0003
        /*0022*/ 	.short	0x0018
        /*0024*/ 	.byte	0x00, 0xf0, 0x11, 0x00


	//----- nvinfo : EIATTR_KPARAM_INFO
	.align		4
.L_11:
        /*0028*/ 	.byte	0x04, 0x17
        /*002a*/ 	.short	(.L_13 - .L_12)
.L_12:
        /*002c*/ 	.word	0x00000000
        /*0030*/ 	.short	0x0002
        /*0032*/ 	.short	0x0010
        /*0034*/ 	.byte	0x00, 0xf5, 0x21, 0x00


	//----- nvinfo : EIATTR_KPARAM_INFO
	.align		4
.L_13:
        /*0038*/ 	.byte	0x04, 0x17
        /*003a*/ 	.short	(.L_15 - .L_14)
.L_14:
        /*003c*/ 	.word	0x00000000
        /*0040*/ 	.short	0x0001
        /*0042*/ 	.short	0x0008
        /*0044*/ 	.byte	0x00, 0xf5, 0x21, 0x00


	//----- nvinfo : EIATTR_KPARAM_INFO
	.align		4
.L_15:
        /*0048*/ 	.byte	0x04, 0x17
        /*004a*/ 	.short	(.L_17 - .L_16)
.L_16:
        /*004c*/ 	.word	0x00000000
        /*0050*/ 	.short	0x0000
        /*0052*/ 	.short	0x0000
        /*0054*/ 	.byte	0x00, 0xf5, 0x21, 0x00


	//----- nvinfo : EIATTR_SPARSE_MMA_MASK
	.align		4
.L_17:
        /*0058*/ 	.byte	0x03, 0x50
        /*005a*/ 	.short	0x0000


	//----- nvinfo : EIATTR_MAXREG_COUNT
	.align		4
        /*005c*/ 	.byte	0x03, 0x1b
        /*005e*/ 	.short	0x00ff


	//----- nvinfo : EIATTR_MERCURY_ISA_VERSION
	.align		4
        /*0060*/ 	.byte	0x03, 0x5f
        /*0062*/ 	.short	0x0101


	//----- nvinfo : EIATTR_VRC_CTA_INIT_COUNT
	.align		4
        /*0064*/ 	.byte	0x02, 0x4a
	.zero		1
	.zero		1


	//----- nvinfo : EIATTR_EXIT_INSTR_OFFSETS
	.align		4
        /*0068*/ 	.byte	0x04, 0x1c
        /*006a*/ 	.short	(.L_19 - .L_18)


	//   ....[0]....
.L_18:
        /*006c*/ 	.word	0x000000c0


	//   ....[1]....
        /*0070*/ 	.word	0x00000190


	//----- nvinfo : EIATTR_CBANK_PARAM_SIZE
	.align		4
.L_19:
        /*0074*/ 	.byte	0x03, 0x19
        /*0076*/ 	.short	0x0020


	//----- nvinfo : EIATTR_PARAM_CBANK
	.align		4
        /*0078*/ 	.byte	0x04, 0x0a
        /*007a*/ 	.short	(.L_21 - .L_20)
	.align		4
.L_20:
        /*007c*/ 	.word	index@(.nv.constant0._Z13cudaMatrixAddPfS_S_ii)
        /*0080*/ 	.short	0x0380
        /*0082*/ 	.short	0x0020


	//----- nvinfo : EIATTR_SW_WAR
	.align		4
.L_21:
        /*0084*/ 	.byte	0x04, 0x36
        /*0086*/ 	.short	(.L_23 - .L_22)
.L_22:
        /*0088*/ 	.word	0x00000008
.L_23:


//--------------------- .nv.callgraph             --------------------------
	.section	.nv.callgraph,"",@"SHT_CUDA_CALLGRAPH"
	.align	4
	.sectionentsize	8
	.align		4
        /*0000*/ 	.word	0x00000000
	.align		4
        /*0004*/ 	.word	0xffffffff
	.align		4
        /*0008*/ 	.word	0x00000000
	.align		4
        /*000c*/ 	.word	0xfffffffe
	.align		4
        /*0010*/ 	.word	0x00000000
	.align		4
        /*0014*/ 	.word	0xfffffffd
	.align		4
        /*0018*/ 	.word	0x00000000
	.align		4
        /*001c*/ 	.word	0xfffffffc


//--------------------- .text._Z13cudaMatrixAddPfS_S_ii --------------------------
	.section	.text._Z13cudaMatrixAddPfS_S_ii,"ax",@progbits
	.align	128
        .global         _Z13cudaMatrixAddPfS_S_ii
        .type           _Z13cudaMatrixAddPfS_S_ii,@function
        .size           _Z13cudaMatrixAddPfS_S_ii,(.L_x_1 - _Z13cudaMatrixAddPfS_S_ii)
        .other          _Z13cudaMatrixAddPfS_S_ii,@"STO_CUDA_ENTRY STV_DEFAULT"
_Z13cudaMatrixAddPfS_S_ii:
.text._Z13cudaMatrixAddPfS_S_ii:
[----:B------:R-:W-:Y:S01]  /*0000*/  LDC R1, c[0x0][0x37c] ;  /* 0x0000df00ff017b82 */ /* 0x000fe20000000800 */
[----:B------:R-:W0:Y:S07]  /*0010*/  S2R R2, SR_TID.X ;  /* 0x0000000000027919 */ /* 0x000e2e0000002100 */
[----:B------:R-:W1:Y:S01]  /*0020*/  LDC R0, c[0x0][0x364] ;  /* 0x0000d900ff007b82 */ /* 0x000e620000000800 */
[----:B------:R-:W2:Y:S01]  /*0030*/  LDCU.64 UR6, c[0x0][0x398] ;  /* 0x00007300ff0677ac */ /* 0x000ea20008000a00 */
[----:B------:R-:W1:Y:S06]  /*0040*/  S2R R3, SR_TID.Y ;  /* 0x0000000000037919 */ /* 0x000e6c0000002200 */
[----:B------:R-:W0:Y:S08]  /*0050*/  S2UR UR5, SR_CTAID.X ;  /* 0x00000000000579c3 */ /* 0x000e300000002500 */
[----:B------:R-:W0:Y:S08]  /*0060*/  LDC R7, c[0x0][0x360] ;  /* 0x0000d800ff077b82 */ /* 0x000e300000000800 */
[----:B------:R-:W1:Y:S01]  /*0070*/  S2UR UR4, SR_CTAID.Y ;  /* 0x00000000000479c3 */ /* 0x000e620000002600 */
[----:B0-----:R-:W-:-:S05]  /*0080*/  IMAD R7, R7, UR5, R2 ;  /* 0x0000000507077c24 */ /* 0x001fca000f8e0202 */
[----:B--2---:R-:W-:Y:S01]  /*0090*/  ISETP.GE.AND P0, PT, R7, UR7, PT ;  /* 0x0000000707007c0c */ /* 0x004fe2000bf06270 */
[----:B-1----:R-:W-:-:S05]  /*00a0*/  IMAD R0, R0, UR4, R3 ;  /* 0x0000000400007c24 */ /* 0x002fca000f8e0203 */
[----:B------:R-:W-:-:S13]  /*00b0*/  ISETP.GE.OR P0, PT, R0, UR6, P0 ;  /* 0x0000000600007c0c */ /* 0x000fda0008706670 */
[----:B------:R-:W-:Y:S05]  /*00c0*/  @P0 EXIT ;  /* 0x000000000000094d */ /* 0x000fea0003800000 */
[----:B------:R-:W0:Y:S01]  /*00d0*/  LDC.64 R2, c[0x0][0x380] ;  /* 0x0000e000ff027b82 */ /* 0x000e220000000a00 */
[----:B------:R-:W1:Y:S01]  /*00e0*/  LDCU.64 UR4, c[0x0][0x358] ;  /* 0x00006b00ff0477ac */ /* 0x000e620008000a00 */
[----:B------:R-:W-:-:S06]  /*00f0*/  IMAD R9, R0, UR7, R7 ;  /* 0x0000000700097c24 */ /* 0x000fcc000f8e0207 */
[----:B------:R-:W2:Y:S08]  /*0100*/  LDC.64 R4, c[0x0][0x388] ;  /* 0x0000e200ff047b82 */ /* 0x000eb00000000a00 */
[----:B------:R-:W3:Y:S01]  /*0110*/  LDC.64 R6, c[0x0][0x390] ;  /* 0x0000e400ff067b82 */ /* 0x000ee20000000a00 */
[----:B0-----:R-:W-:-:S06]  /*0120*/  IMAD.WIDE R2, R9, 0x4, R2 ;  /* 0x0000000409027825 */ /* 0x001fcc00078e0202 */
[----:B-1----:R-:W4:Y:S01]  /*0130*/  LDG.E R2, desc[UR4][R2.64] ;  /* 0x0000000402027981 */ /* 0x002f22000c1e1900 */
[----:B--2---:R-:W-:-:S06]  /*0140*/  IMAD.WIDE R4, R9, 0x4, R4 ;  /* 0x0000000409047825 */ /* 0x004fcc00078e0204 */
[----:B------:R-:W4:Y:S01]  /*0150*/  LDG.E R5, desc[UR4][R4.64] ;  /* 0x0000000404057981 */ /* 0x000f22000c1e1900 */
[----:B---3--:R-:W-:-:S04]  /*0160*/  IMAD.WIDE R6, R9, 0x4, R6 ;  /* 0x0000000409067825 */ /* 0x008fc800078e0206 */
[----:B----4-:R-:W-:-:S05]  /*0170*/  FADD R9, R2, R5 ;  /* 0x0000000502097221 */ /* 0x010fca0000000000 */
[----:B------:R-:W-:Y:S01]  /*0180*/  STG.E desc[UR4][R6.64], R9 ;  /* 0x0000000906007986 */ /* 0x000fe2000c101904 */
[----:B------:R-:W-:Y:S05]  /*0190*/  EXIT ;  /* 0x000000000000794d */ /* 0x000fea0003800000 */
.L_x_0:
[----:B------:R-:W-:-:S00]  /*01a0*/  BRA `(.L_x_0) ;  /* 0xfffffffc00fc7947 */ /* 0x000fc0000383ffff */
[----:B------:R-:W-:-:S00]  /*01b0*/  NOP ;  /* 0x0000000000007918 */ /* 0x000fc00000000000 */
        /* <DEDUP_REMOVED lines=12> */
.L_x_1:


//--------------------- .nv.shared.reserved.0     --------------------------
	.section	.nv.shared.reserved.0,"aw",@nobits
	.weak		__nv_reservedSMEM_offset_0_alias
	.size		__nv_reservedSMEM_offset_0_alias, 0, 64
	.other		__nv_reservedSMEM_offset_0_alias,@"STO_CUDA_RESERVED_SHARED STV_DEFAULT"
__nv_reservedSMEM_offset_0_alias:
	.zero		0
	.zero		64


//--------------------- .nv.constant0._Z13cudaMatrixAddPfS_S_ii --------------------------
	.section	.nv.constant0._Z13cudaMatrixAddPfS_S_ii,"a",@progbits
	.sectionflags	@""
	.align	4
.nv.constant0._Z13cudaMatrixAddPfS_S_ii:
	.zero		928


//--------------------- SYMBOLS --------------------------

	.type		.nv.reservedSmem.offset0,@object
	.size		.nv.reservedSmem.offset0,0x4
